//
// Generated by NVIDIA NVVM Compiler
//
// Compiler Build ID: CL-36424714
// Cuda compilation tools, release 13.0, V13.0.88
// Based on NVVM 20.0.0
//

.version 9.0
.target sm_100
.address_size 64

	// .globl	_Z12compute_maskPKiPii

.visible .entry _Z12compute_maskPKiPii(
	.param .u64 .ptr .align 1 _Z12compute_maskPKiPii_param_0,
	.param .u64 .ptr .align 1 _Z12compute_maskPKiPii_param_1,
	.param .u32 _Z12compute_maskPKiPii_param_2
)
{
	.reg .pred 	%p<3>;
	.reg .b32 	%r<8>;
	.reg .b64 	%rd<8>;

	ld.param.u64 	%rd1, [_Z12compute_maskPKiPii_param_0];
	ld.param.u64 	%rd2, [_Z12compute_maskPKiPii_param_1];
	ld.param.u32 	%r2, [_Z12compute_maskPKiPii_param_2];
	mov.u32 	%r3, %ctaid.x;
	mov.u32 	%r4, %ntid.x;
	mov.u32 	%r5, %tid.x;
	mad.lo.s32 	%r1, %r3, %r4, %r5;
	setp.ge.s32 	%p1, %r1, %r2;
	@%p1 bra 	$L__BB0_2;
	cvta.to.global.u64 	%rd3, %rd1;
	cvta.to.global.u64 	%rd4, %rd2;
	mul.wide.s32 	%rd5, %r1, 4;
	add.s64 	%rd6, %rd3, %rd5;
	ld.global.u32 	%r6, [%rd6];
	setp.ne.s32 	%p2, %r6, 0;
	selp.u32 	%r7, 1, 0, %p2;
	add.s64 	%rd7, %rd4, %rd5;
	st.global.u32 	[%rd7], %r7;
$L__BB0_2:
	ret;

}
	// .globl	_Z14inclusive_scanPiS_i
.visible .entry _Z14inclusive_scanPiS_i(
	.param .u64 .ptr .align 1 _Z14inclusive_scanPiS_i_param_0,
	.param .u64 .ptr .align 1 _Z14inclusive_scanPiS_i_param_1,
	.param .u32 _Z14inclusive_scanPiS_i_param_2
)
{
	.reg .pred 	%p<6>;
	.reg .b32 	%r<18>;
	.reg .b64 	%rd<12>;

	ld.param.u64 	%rd3, [_Z14inclusive_scanPiS_i_param_0];
	ld.param.u64 	%rd4, [_Z14inclusive_scanPiS_i_param_1];
	ld.param.u32 	%r6, [_Z14inclusive_scanPiS_i_param_2];
	cvta.to.global.u64 	%rd1, %rd4;
	mov.u32 	%r7, %ctaid.x;
	mov.u32 	%r8, %ntid.x;
	mov.u32 	%r9, %tid.x;
	mad.lo.s32 	%r1, %r7, %r8, %r9;
	setp.ge.s32 	%p1, %r1, %r6;
	@%p1 bra 	$L__BB1_2;
	cvta.to.global.u64 	%rd5, %rd3;
	mul.wide.s32 	%rd6, %r1, 4;
	add.s64 	%rd7, %rd5, %rd6;
	ld.global.u32 	%r10, [%rd7];
	add.s64 	%rd8, %rd1, %rd6;
	st.global.u32 	[%rd8], %r10;
$L__BB1_2:
	bar.sync 	0;
	setp.lt.s32 	%p2, %r6, 2;
	@%p2 bra 	$L__BB1_9;
	mul.wide.s32 	%rd9, %r1, 4;
	add.s64 	%rd2, %rd1, %rd9;
	mov.b32 	%r16, 1;
$L__BB1_4:
	setp.lt.s32 	%p3, %r1, %r16;
	mov.b32 	%r17, 0;
	@%p3 bra 	$L__BB1_6;
	sub.s32 	%r13, %r1, %r16;
	mul.wide.s32 	%rd10, %r13, 4;
	add.s64 	%rd11, %rd1, %rd10;
	ld.global.u32 	%r17, [%rd11];
$L__BB1_6:
	setp.lt.s32 	%p4, %r1, %r16;
	bar.sync 	0;
	@%p4 bra 	$L__BB1_8;
	ld.global.u32 	%r14, [%rd2];
	add.s32 	%r15, %r14, %r17;
	st.global.u32 	[%rd2], %r15;
$L__BB1_8:
	bar.sync 	0;
	shl.b32 	%r16, %r16, 1;
	setp.lt.s32 	%p5, %r16, %r6;
	@%p5 bra 	$L__BB1_4;
$L__BB1_9:
	ret;

}
	// .globl	_Z7scatterPKiS0_S0_Pii
.visible .entry _Z7scatterPKiS0_S0_Pii(
	.param .u64 .ptr .align 1 _Z7scatterPKiS0_S0_Pii_param_0,
	.param .u64 .ptr .align 1 _Z7scatterPKiS0_S0_Pii_param_1,
	.param .u64 .ptr .align 1 _Z7scatterPKiS0_S0_Pii_param_2,
	.param .u64 .ptr .align 1 _Z7scatterPKiS0_S0_Pii_param_3,
	.param .u32 _Z7scatterPKiS0_S0_Pii_param_4
)
{
	.reg .pred 	%p<3>;
	.reg .b32 	%r<9>;
	.reg .b64 	%rd<16>;

	ld.param.u64 	%rd1, [_Z7scatterPKiS0_S0_Pii_param_0];
	ld.param.u64 	%rd2, [_Z7scatterPKiS0_S0_Pii_param_1];
	ld.param.u64 	%rd3, [_Z7scatterPKiS0_S0_Pii_param_2];
	ld.param.u64 	%rd4, [_Z7scatterPKiS0_S0_Pii_param_3];
	ld.param.u32 	%r2, [_Z7scatterPKiS0_S0_Pii_param_4];
	mov.u32 	%r3, %ctaid.x;
	mov.u32 	%r4, %ntid.x;
	mov.u32 	%r5, %tid.x;
	mad.lo.s32 	%r1, %r3, %r4, %r5;
	setp.ge.s32 	%p1, %r1, %r2;
	@%p1 bra 	$L__BB2_3;
	cvta.to.global.u64 	%rd5, %rd2;
	mul.wide.s32 	%rd6, %r1, 4;
	add.s64 	%rd7, %rd5, %rd6;
	ld.global.u32 	%r6, [%rd7];
	setp.ne.s32 	%p2, %r6, 1;
	@%p2 bra 	$L__BB2_3;
	cvta.to.global.u64 	%rd8, %rd3;
	add.s64 	%rd10, %rd8, %rd6;
	ld.global.u32 	%r7, [%rd10];
	cvta.to.global.u64 	%rd11, %rd1;
	add.s64 	%rd12, %rd11, %rd6;
	ld.global.u32 	%r8, [%rd12];
	cvta.to.global.u64 	%rd13, %rd4;
	mul.wide.s32 	%rd14, %r7, 4;
	add.s64 	%rd15, %rd13, %rd14;
	st.global.u32 	[%rd15+-4], %r8;
$L__BB2_3:
	ret;

}


// ===== COMPILED SASS (sm_100) =====

	.target	sm_100

	.elftype	@"ET_EXEC"


//--------------------- .note.nv.tkinfo           --------------------------
	.section	.note.nv.tkinfo,"",@"SHT_NOTE"
	.sectionflags	@"SHF_NOTE_NV_TKINFO"
	.tkinfo
        /*0018*/ 	.word	0x00000002
        /*0030*/ 	.string	""
        /*0030*/ 	.string	"ptxas"
        /*0030*/ 	.string	"Cuda compilation tools, release 13.0, V13.0.88"
        /*0030*/ 	.string	"Build cuda_13.0.r13.0/compiler.36424714_0"
        /*0030*/ 	.string	"-arch sm_100 -m 64 "



//--------------------- .note.nv.cuinfo           --------------------------
	.section	.note.nv.cuinfo,"",@"SHT_NOTE"
	.sectionflags	@"SHF_NOTE_NV_CUINFO"
        /*0018*/ 	.short	0x0002
        /*001a*/ 	.short	0x0064
        /*001c*/ 	.short	0x0082
	.zero		2


//--------------------- .nv.info                  --------------------------
	.section	.nv.info,"",@"SHT_CUDA_INFO"
	.align	4


	//----- nvinfo : EIATTR_REGCOUNT
	.align		4
        /*0000*/ 	.byte	0x04, 0x2f
        /*0002*/ 	.short	(.L_1 - .L_0)
	.align		4
.L_0:
        /*0004*/ 	.word	index@(_Z12compute_maskPKiPii)
        /*0008*/ 	.word	0x0000000a


	//----- nvinfo : EIATTR_FRAME_SIZE
	.align		4
.L_1:
        /*000c*/ 	.byte	0x04, 0x11
        /*000e*/ 	.short	(.L_3 - .L_2)
	.align		4
.L_2:
        /*0010*/ 	.word	index@(_Z12compute_maskPKiPii)
        /*0014*/ 	.word	0x00000000


	//----- nvinfo : EIATTR_REGCOUNT
	.align		4
.L_3:
        /*0018*/ 	.byte	0x04, 0x2f
        /*001a*/ 	.short	(.L_5 - .L_4)
	.align		4
.L_4:
        /*001c*/ 	.word	index@(_Z14inclusive_scanPiS_i)
        /*0020*/ 	.word	0x0000000c


	//----- nvinfo : EIATTR_FRAME_SIZE
	.align		4
.L_5:
        /*0024*/ 	.byte	0x04, 0x11
        /*0026*/ 	.short	(.L_7 - .L_6)
	.align		4
.L_6:
        /*0028*/ 	.word	index@(_Z14inclusive_scanPiS_i)
        /*002c*/ 	.word	0x00000000


	//----- nvinfo : EIATTR_REGCOUNT
	.align		4
.L_7:
        /*0030*/ 	.byte	0x04, 0x2f
        /*0032*/ 	.short	(.L_9 - .L_8)
	.align		4
.L_8:
        /*0034*/ 	.word	index@(_Z7scatterPKiS0_S0_Pii)
        /*0038*/ 	.word	0x0000000a


	//----- nvinfo : EIATTR_FRAME_SIZE
	.align		4
.L_9:
        /*003c*/ 	.byte	0x04, 0x11
        /*003e*/ 	.short	(.L_11 - .L_10)
	.align		4
.L_10:
        /*0040*/ 	.word	index@(_Z7scatterPKiS0_S0_Pii)
        /*0044*/ 	.word	0x00000000


	//----- nvinfo : EIATTR_MIN_STACK_SIZE
	.align		4
.L_11:
        /*0048*/ 	.byte	0x04, 0x12
        /*004a*/ 	.short	(.L_13 - .L_12)
	.align		4
.L_12:
        /*004c*/ 	.word	index@(_Z7scatterPKiS0_S0_Pii)
        /*0050*/ 	.word	0x00000000


	//----- nvinfo : EIATTR_MIN_STACK_SIZE
	.align		4
.L_13:
        /*0054*/ 	.byte	0x04, 0x12
        /*0056*/ 	.short	(.L_15 - .L_14)
	.align		4
.L_14:
        /*0058*/ 	.word	index@(_Z14inclusive_scanPiS_i)
        /*005c*/ 	.word	0x00000000


	//----- nvinfo : EIATTR_MIN_STACK_SIZE
	.align		4
.L_15:
        /*0060*/ 	.byte	0x04, 0x12
        /*0062*/ 	.short	(.L_17 - .L_16)
	.align		4
.L_16:
        /*0064*/ 	.word	index@(_Z12compute_maskPKiPii)
        /*0068*/ 	.word	0x00000000
.L_17:


//--------------------- .nv.compat                --------------------------
	.section	.nv.compat,"",@"SHT_CUDA_COMPAT_INFO"
	.align	4
        /*0000*/ 	.byte	0x02, 0x09, 0x00, 0x00, 0x02, 0x02, 0x01, 0x00, 0x02, 0x05, 0x05, 0x00, 0x03, 0x07, 0x01, 0x01
        /*0010*/ 	.byte	0x02, 0x03, 0x00, 0x00, 0x02, 0x06, 0x01, 0x00, 0x04, 0x0b, 0x08, 0x00, 0x09, 0x00, 0x00, 0x00
        /*0020*/ 	.byte	0x00, 0x00, 0x00, 0x00


//--------------------- .nv.info._Z7scatterPKiS0_S0_Pii --------------------------
	.section	.nv.info._Z7scatterPKiS0_S0_Pii,"",@"SHT_CUDA_INFO"
	.sectionflags	@""
	.align	4


	//----- nvinfo : EIATTR_CUDA_API_VERSION
	.align		4
        /*0000*/ 	.byte	0x04, 0x37
        /*0002*/ 	.short	(.L_19 - .L_18)
.L_18:
        /*0004*/ 	.word	0x00000082


	//----- nvinfo : EIATTR_KPARAM_INFO
	.align		4
.L_19:
        /*0008*/ 	.byte	0x04, 0x17
        /*000a*/ 	.short	(.L_21 - .L_20)
.L_20:
        /*000c*/ 	.word	0x00000000
        /*0010*/ 	.short	0x0004
        /*0012*/ 	.short	0x0020
        /*0014*/ 	.byte	0x00, 0xf0, 0x11, 0x00


	//----- nvinfo : EIATTR_KPARAM_INFO
	.align		4
.L_21:
        /*0018*/ 	.byte	0x04, 0x17
        /*001a*/ 	.short	(.L_23 - .L_22)
.L_22:
        /*001c*/ 	.word	0x00000000
        /*0020*/ 	.short	0x0003
        /*0022*/ 	.short	0x0018
        /*0024*/ 	.byte	0x00, 0xf5, 0x21, 0x00


	//----- nvinfo : EIATTR_KPARAM_INFO
	.align		4
.L_23:
        /*0028*/ 	.byte	0x04, 0x17
        /*002a*/ 	.short	(.L_25 - .L_24)
.L_24:
        /*002c*/ 	.word	0x00000000
        /*0030*/ 	.short	0x0002
        /*0032*/ 	.short	0x0010
        /*0034*/ 	.byte	0x00, 0xf5, 0x21, 0x00


	//----- nvinfo : EIATTR_KPARAM_INFO
	.align		4
.L_25:
        /*0038*/ 	.byte	0x04, 0x17
        /*003a*/ 	.short	(.L_27 - .L_26)
.L_26:
        /*003c*/ 	.word	0x00000000
        /*0040*/ 	.short	0x0001
        /*0042*/ 	.short	0x0008
        /*0044*/ 	.byte	0x00, 0xf5, 0x21, 0x00


	//----- nvinfo : EIATTR_KPARAM_INFO
	.align		4
.L_27:
        /*0048*/ 	.byte	0x04, 0x17
        /*004a*/ 	.short	(.L_29 - .L_28)
.L_28:
        /*004c*/ 	.word	0x00000000
        /*0050*/ 	.short	0x0000
        /*0052*/ 	.short	0x0000
        /*0054*/ 	.byte	0x00, 0xf5, 0x21, 0x00


	//----- nvinfo : EIATTR_SPARSE_MMA_MASK
	.align		4
.L_29:
        /*0058*/ 	.byte	0x03, 0x50
        /*005a*/ 	.short	0x0000


	//----- nvinfo : EIATTR_MAXREG_COUNT
	.align		4
        /*005c*/ 	.byte	0x03, 0x1b
        /*005e*/ 	.short	0x00ff


	//----- nvinfo : EIATTR_MERCURY_ISA_VERSION
	.align		4
        /*0060*/ 	.byte	0x03, 0x5f
        /*0062*/ 	.short	0x0101


	//----- nvinfo : EIATTR_VRC_CTA_INIT_COUNT
	.align		4
        /*0064*/ 	.byte	0x02, 0x4a
	.zero		1
	.zero		1


	//----- nvinfo : EIATTR_EXIT_INSTR_OFFSETS
	.align		4
        /*0068*/ 	.byte	0x04, 0x1c
        /*006a*/ 	.short	(.L_31 - .L_30)


	//   ....[0]....
.L_30:
        /*006c*/ 	.word	0x00000070


	//   ....[1]....
        /*0070*/ 	.word	0x000000d0


	//   ....[2]....
        /*0074*/ 	.word	0x00000170


	//----- nvinfo : EIATTR_CBANK_PARAM_SIZE
	.align		4
.L_31:
        /*0078*/ 	.byte	0x03, 0x19
        /*007a*/ 	.short	0x0024


	//----- nvinfo : EIATTR_PARAM_CBANK
	.align		4
        /*007c*/ 	.byte	0x04, 0x0a
        /*007e*/ 	.short	(.L_33 - .L_32)
	.align		4
.L_32:
        /*0080*/ 	.word	index@(.nv.constant0._Z7scatterPKiS0_S0_Pii)
        /*0084*/ 	.short	0x0380
        /*0086*/ 	.short	0x0024


	//----- nvinfo : EIATTR_SW_WAR
	.align		4
.L_33:
        /*0088*/ 	.byte	0x04, 0x36
        /*008a*/ 	.short	(.L_35 - .L_34)
.L_34:
        /*008c*/ 	.word	0x00000008
.L_35:


//--------------------- .nv.info._Z14inclusive_scanPiS_i --------------------------
	.section	.nv.info._Z14inclusive_scanPiS_i,"",@"SHT_CUDA_INFO"
	.sectionflags	@""
	.align	4


	//----- nvinfo : EIATTR_CUDA_API_VERSION
	.align		4
        /*0000*/ 	.byte	0x04, 0x37
        /*0002*/ 	.short	(.L_37 - .L_36)
.L_36:
        /*0004*/ 	.word	0x00000082


	//----- nvinfo : EIATTR_KPARAM_INFO
	.align		4
.L_37:
        /*0008*/ 	.byte	0x04, 0x17
        /*000a*/ 	.short	(.L_39 - .L_38)
.L_38:
        /*000c*/ 	.word	0x00000000
        /*0010*/ 	.short	0x0002
        /*0012*/ 	.short	0x0010
        /*0014*/ 	.byte	0x00, 0xf0, 0x11, 0x00


	//----- nvinfo : EIATTR_KPARAM_INFO
	.align		4
.L_39:
        /*0018*/ 	.byte	0x04, 0x17
        /*001a*/ 	.short	(.L_41 - .L_40)
.L_40:
        /*001c*/ 	.word	0x00000000
        /*0020*/ 	.short	0x0001
        /*0022*/ 	.short	0x0008
        /*0024*/ 	.byte	0x00, 0xf5, 0x21, 0x00


	//----- nvinfo : EIATTR_KPARAM_INFO
	.align		4
.L_41:
        /*0028*/ 	.byte	0x04, 0x17
        /*002a*/ 	.short	(.L_43 - .L_42)
.L_42:
        /*002c*/ 	.word	0x00000000
        /*0030*/ 	.short	0x0000
        /*0032*/ 	.short	0x0000
        /*0034*/ 	.byte	0x00, 0xf5, 0x21, 0x00


	//----- nvinfo : EIATTR_SPARSE_MMA_MASK
	.align		4
.L_43:
        /*0038*/ 	.byte	0x03, 0x50
        /*003a*/ 	.short	0x0000


	//----- nvinfo : EIATTR_MAXREG_COUNT
	.align		4
        /*003c*/ 	.byte	0x03, 0x1b
        /*003e*/ 	.short	0x00ff


	//----- nvinfo : EIATTR_NUM_BARRIERS
	.align		4
        /*0040*/ 	.byte	0x02, 0x4c
        /*0042*/ 	.byte	0x01
	.zero		1


	//----- nvinfo : EIATTR_MERCURY_ISA_VERSION
	.align		4
        /*0044*/ 	.byte	0x03, 0x5f
        /*0046*/ 	.short	0x0101


	//----- nvinfo : EIATTR_VRC_CTA_INIT_COUNT
	.align		4
        /*0048*/ 	.byte	0x02, 0x4a
	.zero		1
	.zero		1


	//----- nvinfo : EIATTR_EXIT_INSTR_OFFSETS
	.align		4
        /*004c*/ 	.byte	0x04, 0x1c
        /*004e*/ 	.short	(.L_45 - .L_44)


	//   ....[0]....
.L_44:
        /*0050*/ 	.word	0x00000130


	//   ....[1]....
        /*0054*/ 	.word	0x00000260


	//----- nvinfo : EIATTR_CRS_STACK_SIZE
	.align		4
.L_45:
        /*0058*/ 	.byte	0x04, 0x1e
        /*005a*/ 	.short	(.L_47 - .L_46)
.L_46:
        /*005c*/ 	.word	0x00000000


	//----- nvinfo : EIATTR_CBANK_PARAM_SIZE
	.align		4
.L_47:
        /*0060*/ 	.byte	0x03, 0x19
        /*0062*/ 	.short	0x0014


	//----- nvinfo : EIATTR_PARAM_CBANK
	.align		4
        /*0064*/ 	.byte	0x04, 0x0a
        /*0066*/ 	.short	(.L_49 - .L_48)
	.align		4
.L_48:
        /*0068*/ 	.word	index@(.nv.constant0._Z14inclusive_scanPiS_i)
        /*006c*/ 	.short	0x0380
        /*006e*/ 	.short	0x0014


	//----- nvinfo : EIATTR_SW_WAR
	.align		4
.L_49:
        /*0070*/ 	.byte	0x04, 0x36
        /*0072*/ 	.short	(.L_51 - .L_50)
.L_50:
        /*0074*/ 	.word	0x00000008
.L_51:


//--------------------- .nv.info._Z12compute_maskPKiPii --------------------------
	.section	.nv.info._Z12compute_maskPKiPii,"",@"SHT_CUDA_INFO"
	.sectionflags	@""
	.align	4


	//----- nvinfo : EIATTR_CUDA_API_VERSION
	.align		4
        /*0000*/ 	.byte	0x04, 0x37
        /*0002*/ 	.short	(.L_53 - .L_52)
.L_52:
        /*0004*/ 	.word	0x00000082


	//----- nvinfo : EIATTR_KPARAM_INFO
	.align		4
.L_53:
        /*0008*/ 	.byte	0x04, 0x17
        /*000a*/ 	.short	(.L_55 - .L_54)
.L_54:
        /*000c*/ 	.word	0x00000000
        /*0010*/ 	.short	0x0002
        /*0012*/ 	.short	0x0010
        /*0014*/ 	.byte	0x00, 0xf0, 0x11, 0x00


	//----- nvinfo : EIATTR_KPARAM_INFO
	.align		4
.L_55:
        /*0018*/ 	.byte	0x04, 0x17
        /*001a*/ 	.short	(.L_57 - .L_56)
.L_56:
        /*001c*/ 	.word	0x00000000
        /*0020*/ 	.short	0x0001
        /*0022*/ 	.short	0x0008
        /*0024*/ 	.byte	0x00, 0xf5, 0x21, 0x00


	//----- nvinfo : EIATTR_KPARAM_INFO
	.align		4
.L_57:
        /*0028*/ 	.byte	0x04, 0x17
        /*002a*/ 	.short	(.L_59 - .L_58)
.L_58:
        /*002c*/ 	.word	0x00000000
        /*0030*/ 	.short	0x0000
        /*0032*/ 	.short	0x0000
        /*0034*/ 	.byte	0x00, 0xf5, 0x21, 0x00


	//----- nvinfo : EIATTR_SPARSE_MMA_MASK
	.align		4
.L_59:
        /*0038*/ 	.byte	0x03, 0x50
        /*003a*/ 	.short	0x0000


	//----- nvinfo : EIATTR_MAXREG_COUNT
	.align		4
        /*003c*/ 	.byte	0x03, 0x1b
        /*003e*/ 	.short	0x00ff


	//----- nvinfo : EIATTR_MERCURY_ISA_VERSION
	.align		4
        /*0040*/ 	.byte	0x03, 0x5f
        /*0042*/ 	.short	0x0101


	//----- nvinfo : EIATTR_VRC_CTA_INIT_COUNT
	.align		4
        /*0044*/ 	.byte	0x02, 0x4a
	.zero		1
	.zero		1


	//----- nvinfo : EIATTR_EXIT_INSTR_OFFSETS
	.align		4
        /*0048*/ 	.byte	0x04, 0x1c
        /*004a*/ 	.short	(.L_61 - .L_60)


	//   ....[0]....
.L_60:
        /*004c*/ 	.word	0x00000070


	//   ....[1]....
        /*0050*/ 	.word	0x00000110


	//----- nvinfo : EIATTR_CBANK_PARAM_SIZE
	.align		4
.L_61:
        /*0054*/ 	.byte	0x03, 0x19
        /*0056*/ 	.short	0x0014


	//----- nvinfo : EIATTR_PARAM_CBANK
	.align		4
        /*0058*/ 	.byte	0x04, 0x0a
        /*005a*/ 	.short	(.L_63 - .L_62)
	.align		4
.L_62:
        /*005c*/ 	.word	index@(.nv.constant0._Z12compute_maskPKiPii)
        /*0060*/ 	.short	0x0380
        /*0062*/ 	.short	0x0014


	//----- nvinfo : EIATTR_SW_WAR
	.align		4
.L_63:
        /*0064*/ 	.byte	0x04, 0x36
        /*0066*/ 	.short	(.L_65 - .L_64)
.L_64:
        /*0068*/ 	.word	0x00000008
.L_65:


//--------------------- .nv.callgraph             --------------------------
	.section	.nv.callgraph,"",@"SHT_CUDA_CALLGRAPH"
	.align	4
	.sectionentsize	8
	.align		4
        /*0000*/ 	.word	0x00000000
	.align		4
        /*0004*/ 	.word	0xffffffff
	.align		4
        /*0008*/ 	.word	0x00000000
	.align		4
        /*000c*/ 	.word	0xfffffffe
	.align		4
        /*0010*/ 	.word	0x00000000
	.align		4
        /*0014*/ 	.word	0xfffffffd
	.align		4
        /*0018*/ 	.word	0x00000000
	.align		4
        /*001c*/ 	.word	0xfffffffc


//--------------------- .text._Z7scatterPKiS0_S0_Pii --------------------------
	.section	.text._Z7scatterPKiS0_S0_Pii,"ax",@progbits
	.align	128
        .global         _Z7scatterPKiS0_S0_Pii
        .type           _Z7scatterPKiS0_S0_Pii,@function
        .size           _Z7scatterPKiS0_S0_Pii,(.L_x_6 - _Z7scatterPKiS0_S0_Pii)
        .other          _Z7scatterPKiS0_S0_Pii,@"STO_CUDA_ENTRY STV_DEFAULT"
_Z7scatterPKiS0_S0_Pii:
.text._Z7scatterPKiS0_S0_Pii:
[----:B------:R-:W-:Y:S01]  /*0000*/  LDC R1, c[0x0][0x37c] ;  /* 0x0000df00ff017b82 */ /* 0x000fe20000000800 */
[----:B------:R-:W0:Y:S07]  /*0010*/  S2R R0, SR_TID.X ;  /* 0x0000000000007919 */ /* 0x000e2e0000002100 */
[----:B------:R-:W0:Y:S01]  /*0020*/  S2UR UR4, SR_CTAID.X ;  /* 0x00000000000479c3 */ /* 0x000e220000002500 */
[----:B------:R-:W1:Y:S07]  /*0030*/  LDCU UR5, c[0x0][0x3a0] ;  /* 0x00007400ff0577ac */ /* 0x000e6e0008000800 */
[----:B------:R-:W0:Y:S02]  /*0040*/  LDC R7, c[0x0][0x360] ;  /* 0x0000d800ff077b82 */ /* 0x000e240000000800 */
[----:B0-----:R-:W-:-:S05]  /*0050*/  IMAD R7, R7, UR4, R0 ;  /* 0x0000000407077c24 */ /* 0x001fca000f8e0200 */
[----:B-1----:R-:W-:-:S13]  /*0060*/  ISETP.GE.AND P0, PT, R7, UR5, PT ;  /* 0x0000000507007c0c */ /* 0x002fda000bf06270 */
[----:B------:R-:W-:Y:S05]  /*0070*/  @P0 EXIT ;  /* 0x000000000000094d */ /* 0x000fea0003800000 */
[----:B------:R-:W0:Y:S01]  /*0080*/  LDC.64 R2, c[0x0][0x388] ;  /* 0x0000e200ff027b82 */ /* 0x000e220000000a00 */
[----:B------:R-:W1:Y:S01]  /*0090*/  LDCU.64 UR4, c[0x0][0x358] ;  /* 0x00006b00ff0477ac */ /* 0x000e620008000a00 */
[----:B0-----:R-:W-:-:S06]  /*00a0*/  IMAD.WIDE R2, R7, 0x4, R2 ;  /* 0x0000000407027825 */ /* 0x001fcc00078e0202 */
[----:B-1----:R-:W2:Y:S02]  /*00b0*/  LDG.E R2, desc[UR4][R2.64] ;  /* 0x0000000402027981 */ /* 0x002ea4000c1e1900 */
[----:B--2---:R-:W-:-:S13]  /*00c0*/  ISETP.NE.AND P0, PT, R2, 0x1, PT ;  /* 0x000000010200780c */ /* 0x004fda0003f05270 */
[----:B------:R-:W-:Y:S05]  /*00d0*/  @P0 EXIT ;  /* 0x000000000000094d */ /* 0x000fea0003800000 */
[----:B------:R-:W0:Y:S08]  /*00e0*/  LDC.64 R2, c[0x0][0x390] ;  /* 0x0000e400ff027b82 */ /* 0x000e300000000a00 */
[----:B------:R-:W1:Y:S01]  /*00f0*/  LDC.64 R4, c[0x0][0x380] ;  /* 0x0000e000ff047b82 */ /* 0x000e620000000a00 */
[----:B0-----:R-:W-:-:S06]  /*0100*/  IMAD.WIDE R2, R7, 0x4, R2 ;  /* 0x0000000407027825 */ /* 0x001fcc00078e0202 */
[----:B------:R-:W2:Y:S01]  /*0110*/  LDG.E R3, desc[UR4][R2.64] ;  /* 0x0000000402037981 */ /* 0x000ea2000c1e1900 */
[----:B-1----:R-:W-:Y:S02]  /*0120*/  IMAD.WIDE R4, R7, 0x4, R4 ;  /* 0x0000000407047825 */ /* 0x002fe400078e0204 */
[----:B------:R-:W2:Y:S04]  /*0130*/  LDC.64 R6, c[0x0][0x398] ;  /* 0x0000e600ff067b82 */ /* 0x000ea80000000a00 */
[----:B------:R-:W3:Y:S01]  /*0140*/  LDG.E R5, desc[UR4][R4.64] ;  /* 0x0000000404057981 */ /* 0x000ee2000c1e1900 */
[----:B--2---:R-:W-:-:S05]  /*0150*/  IMAD.WIDE R6, R3, 0x4, R6 ;  /* 0x0000000403067825 */ /* 0x004fca00078e0206 */
[----:B---3--:R-:W-:Y:S01]  /*0160*/  STG.E desc[UR4][R6.64+-0x4], R5 ;  /* 0xfffffc0506007986 */ /* 0x008fe2000c101904 */
[----:B------:R-:W-:Y:S05]  /*0170*/  EXIT ;  /* 0x000000000000794d */ /* 0x000fea0003800000 */
.L_x_0:
[----:B------:R-:W-:-:S00]  /*0180*/  BRA `(.L_x_0) ;  /* 0xfffffffc00fc7947 */ /* 0x000fc0000383ffff */
[----:B------:R-:W-:-:S00]  /*0190*/  NOP ;  /* 0x0000000000007918 */ /* 0x000fc00000000000 */
        /* <DEDUP_REMOVED lines=14> */
.L_x_6:


//--------------------- .text._Z14inclusive_scanPiS_i --------------------------
	.section	.text._Z14inclusive_scanPiS_i,"ax",@progbits
	.align	128
        .global         _Z14inclusive_scanPiS_i
        .type           _Z14inclusive_scanPiS_i,@function
        .size           _Z14inclusive_scanPiS_i,(.L_x_7 - _Z14inclusive_scanPiS_i)
        .other          _Z14inclusive_scanPiS_i,@"STO_CUDA_ENTRY STV_DEFAULT"
_Z14inclusive_scanPiS_i:
.text._Z14inclusive_scanPiS_i:
[----:B------:R-:W-:Y:S01]  /*0000*/  LDC R1, c[0x0][0x37c] ;  /* 0x0000df00ff017b82 */ /* 0x000fe20000000800 */
[----:B------:R-:W0:Y:S07]  /*0010*/  S2R R0, SR_TID.X ;  /* 0x0000000000007919 */ /* 0x000e2e0000002100 */
[----:B------:R-:W0:Y:S01]  /*0020*/  S2UR UR4, SR_CTAID.X ;  /* 0x00000000000479c3 */ /* 0x000e220000002500 */
[----:B------:R-:W1:Y:S01]  /*0030*/  LDCU.64 UR6, c[0x0][0x358] ;  /* 0x00006b00ff0677ac */ /* 0x000e620008000a00 */
[----:B------:R-:W-:Y:S06]  /*0040*/  BSSY.RECONVERGENT B0, `(.L_x_1) ;  /* 0x000000d000007945 */ /* 0x000fec0003800200 */
[----:B------:R-:W0:Y:S08]  /*0050*/  LDC R7, c[0x0][0x360] ;  /* 0x0000d800ff077b82 */ /* 0x000e300000000800 */
[----:B------:R-:W2:Y:S01]  /*0060*/  LDC R2, c[0x0][0x390] ;  /* 0x0000e400ff027b82 */ /* 0x000ea20000000800 */
[----:B0-----:R-:W-:-:S05]  /*0070*/  IMAD R7, R7, UR4, R0 ;  /* 0x0000000407077c24 */ /* 0x001fca000f8e0200 */
[----:B--2---:R-:W-:Y:S02]  /*0080*/  ISETP.GE.AND P0, PT, R7, R2, PT ;  /* 0x000000020700720c */ /* 0x004fe40003f06270 */
[----:B------:R-:W-:-:S11]  /*0090*/  ISETP.GE.AND P1, PT, R2, 0x2, PT ;  /* 0x000000020200780c */ /* 0x000fd60003f26270 */
[----:B-1----:R-:W-:Y:S05]  /*00a0*/  @P0 BRA `(.L_x_2) ;  /* 0x0000000000180947 */ /* 0x002fea0003800000 */
[----:B------:R-:W0:Y:S08]  /*00b0*/  LDC.64 R2, c[0x0][0x380] ;  /* 0x0000e000ff027b82 */ /* 0x000e300000000a00 */
[----:B------:R-:W1:Y:S01]  /*00c0*/  LDC.64 R4, c[0x0][0x388] ;  /* 0x0000e200ff047b82 */ /* 0x000e620000000a00 */
[----:B0-----:R-:W-:-:S06]  /*00d0*/  IMAD.WIDE R2, R7, 0x4, R2 ;  /* 0x0000000407027825 */ /* 0x001fcc00078e0202 */
[----:B------:R-:W2:Y:S01]  /*00e0*/  LDG.E R3, desc[UR6][R2.64] ;  /* 0x0000000602037981 */ /* 0x000ea2000c1e1900 */
[----:B-1----:R-:W-:-:S05]  /*00f0*/  IMAD.WIDE R4, R7, 0x4, R4 ;  /* 0x0000000407047825 */ /* 0x002fca00078e0204 */
[----:B--2---:R0:W-:Y:S02]  /*0100*/  STG.E desc[UR6][R4.64], R3 ;  /* 0x0000000304007986 */ /* 0x0041e4000c101906 */
.L_x_2:
[----:B------:R-:W-:Y:S05]  /*0110*/  BSYNC.RECONVERGENT B0 ;  /* 0x0000000000007941 */ /* 0x000fea0003800200 */
.L_x_1:
[----:B------:R-:W-:Y:S06]  /*0120*/  BAR.SYNC.DEFER_BLOCKING 0x0 ;  /* 0x0000000000007b1d */ /* 0x000fec0000010000 */
[----:B------:R-:W-:Y:S05]  /*0130*/  @!P1 EXIT ;  /* 0x000000000000994d */ /* 0x000fea0003800000 */
[----:B0-----:R-:W0:Y:S01]  /*0140*/  LDC.64 R2, c[0x0][0x388] ;  /* 0x0000e200ff027b82 */ /* 0x001e220000000a00 */
[----:B------:R-:W1:Y:S01]  /*0150*/  LDCU UR5, c[0x0][0x390] ;  /* 0x00007200ff0577ac */ /* 0x000e620008000800 */
[----:B------:R-:W-:Y:S01]  /*0160*/  UMOV UR4, 0x1 ;  /* 0x0000000100047882 */ /* 0x000fe20000000000 */
[----:B01----:R-:W-:-:S07]  /*0170*/  IMAD.WIDE R4, R7, 0x4, R2 ;  /* 0x0000000407047825 */ /* 0x003fce00078e0202 */
.L_x_3:
[----:B------:R-:W-:Y:S01]  /*0180*/  ISETP.GE.AND P0, PT, R7, UR4, PT ;  /* 0x0000000407007c0c */ /* 0x000fe2000bf06270 */
[----:B------:R-:W-:-:S12]  /*0190*/  HFMA2 R0, -RZ, RZ, 0, 0 ;  /* 0x00000000ff007431 */ /* 0x000fd800000001ff */
[----:B0-----:R-:W0:Y:S01]  /*01a0*/  @P0 LDC.64 R2, c[0x0][0x388] ;  /* 0x0000e200ff020b82 */ /* 0x001e220000000a00 */
[----:B------:R-:W-:-:S05]  /*01b0*/  @P0 IADD3 R9, PT, PT, R7, -UR4, RZ ;  /* 0x8000000407090c10 */ /* 0x000fca000fffe0ff */
[----:B0-----:R-:W-:-:S05]  /*01c0*/  @P0 IMAD.WIDE R2, R9, 0x4, R2 ;  /* 0x0000000409020825 */ /* 0x001fca00078e0202 */
[----:B------:R-:W2:Y:S01]  /*01d0*/  @P0 LDG.E R0, desc[UR6][R2.64] ;  /* 0x0000000602000981 */ /* 0x000ea2000c1e1900 */
[----:B------:R-:W-:Y:S06]  /*01e0*/  BAR.SYNC.DEFER_BLOCKING 0x0 ;  /* 0x0000000000007b1d */ /* 0x000fec0000010000 */
[----:B------:R-:W2:Y:S01]  /*01f0*/  @P0 LDG.E R9, desc[UR6][R4.64] ;  /* 0x0000000604090981 */ /* 0x000ea2000c1e1900 */
[----:B------:R-:W-:-:S04]  /*0200*/  USHF.L.U32 UR4, UR4, 0x1, URZ ;  /* 0x0000000104047899 */ /* 0x000fc800080006ff */
[----:B------:R-:W-:Y:S01]  /*0210*/  UISETP.GE.AND UP0, UPT, UR4, UR5, UPT ;  /* 0x000000050400728c */ /* 0x000fe2000bf06270 */
[----:B--2---:R-:W-:-:S05]  /*0220*/  @P0 IADD3 R9, PT, PT, R9, R0, RZ ;  /* 0x0000000009090210 */ /* 0x004fca0007ffe0ff */
[----:B------:R0:W-:Y:S01]  /*0230*/  @P0 STG.E desc[UR6][R4.64], R9 ;  /* 0x0000000904000986 */ /* 0x0001e2000c101906 */
[----:B------:R-:W-:Y:S06]  /*0240*/  BAR.SYNC.DEFER_BLOCKING 0x0 ;  /* 0x0000000000007b1d */ /* 0x000fec0000010000 */
[----:B------:R-:W-:Y:S05]  /*0250*/  BRA.U !UP0, `(.L_x_3) ;  /* 0xfffffffd08c87547 */ /* 0x000fea000b83ffff */
[----:B------:R-:W-:Y:S05]  /*0260*/  EXIT ;  /* 0x000000000000794d */ /* 0x000fea0003800000 */
.L_x_4:
        /* <DEDUP_REMOVED lines=9> */
.L_x_7:


//--------------------- .text._Z12compute_maskPKiPii --------------------------
	.section	.text._Z12compute_maskPKiPii,"ax",@progbits
	.align	128
        .global         _Z12compute_maskPKiPii
        .type           _Z12compute_maskPKiPii,@function
        .size           _Z12compute_maskPKiPii,(.L_x_8 - _Z12compute_maskPKiPii)
        .other          _Z12compute_maskPKiPii,@"STO_CUDA_ENTRY STV_DEFAULT"
_Z12compute_maskPKiPii:
.text._Z12compute_maskPKiPii:
        /* <DEDUP_REMOVED lines=9> */
[----:B------:R-:W1:Y:S07]  /*0090*/  LDCU.64 UR4, c[0x0][0x358] ;  /* 0x00006b00ff0477ac */ /* 0x000e6e0008000a00 */
[----:B------:R-:W2:Y:S01]  /*00a0*/  LDC.64 R4, c[0x0][0x388] ;  /* 0x0000e200ff047b82 */ /* 0x000ea20000000a00 */
[----:B0-----:R-:W-:-:S06]  /*00b0*/  IMAD.WIDE R2, R7, 0x4, R2 ;  /* 0x0000000407027825 */ /* 0x001fcc00078e0202 */
[----:B-1----:R-:W3:Y:S01]  /*00c0*/  LDG.E R2, desc[UR4][R2.64] ;  /* 0x0000000402027981 */ /* 0x002ee2000c1e1900 */
[----:B--2---:R-:W-:Y:S01]  /*00d0*/  IMAD.WIDE R4, R7, 0x4, R4 ;  /* 0x0000000407047825 */ /* 0x004fe200078e0204 */
[----:B---3--:R-:W-:-:S04]  /*00e0*/  ISETP.NE.AND P0, PT, R2, RZ, PT ;  /* 0x000000ff0200720c */ /* 0x008fc80003f05270 */
[----:B------:R-:W-:-:S05]  /*00f0*/  SEL R7, RZ, 0x1, !P0 ;  /* 0x00000001ff077807 */ /* 0x000fca0004000000 */
[----:B------:R-:W-:Y:S01]  /*0100*/  STG.E desc[UR4][R4.64], R7 ;  /* 0x0000000704007986 */ /* 0x000fe2000c101904 */
[----:B------:R-:W-:Y:S05]  /*0110*/  EXIT ;  /* 0x000000000000794d */ /* 0x000fea0003800000 */
.L_x_5:
        /* <DEDUP_REMOVED lines=14> */
.L_x_8:


//--------------------- .nv.shared.reserved.0     --------------------------
	.section	.nv.shared.reserved.0,"aw",@nobits
	.weak		__nv_reservedSMEM_offset_0_alias
	.size		__nv_reservedSMEM_offset_0_alias, 0, 64
	.other		__nv_reservedSMEM_offset_0_alias,@"STO_CUDA_RESERVED_SHARED STV_DEFAULT"
__nv_reservedSMEM_offset_0_alias:
	.zero		0
	.zero		64


//--------------------- .nv.constant0._Z7scatterPKiS0_S0_Pii --------------------------
	.section	.nv.constant0._Z7scatterPKiS0_S0_Pii,"a",@progbits
	.sectionflags	@""
	.align	4
.nv.constant0._Z7scatterPKiS0_S0_Pii:
	.zero		932


//--------------------- .nv.constant0._Z14inclusive_scanPiS_i --------------------------
	.section	.nv.constant0._Z14inclusive_scanPiS_i,"a",@progbits
	.sectionflags	@""
	.align	4
.nv.constant0._Z14inclusive_scanPiS_i:
	.zero		916


//--------------------- .nv.constant0._Z12compute_maskPKiPii --------------------------
	.section	.nv.constant0._Z12compute_maskPKiPii,"a",@progbits
	.sectionflags	@""
	.align	4
.nv.constant0._Z12compute_maskPKiPii:
	.zero		916


//--------------------- SYMBOLS --------------------------

	.type		.nv.reservedSmem.offset0,@object
	.size		.nv.reservedSmem.offset0,0x4
